//
// Generated by NVIDIA NVVM Compiler
//
// Compiler Build ID: CL-36424714
// Cuda compilation tools, release 13.0, V13.0.88
// Based on NVVM 20.0.0
//

.version 9.0
.target sm_100
.address_size 64

	// .globl	_Z5bcastiPi

.visible .entry _Z5bcastiPi(
	.param .u32 _Z5bcastiPi_param_0,
	.param .u64 .ptr .align 1 _Z5bcastiPi_param_1
)
{
	.reg .pred 	%p<2>;
	.reg .b32 	%r<4>;
	.reg .b64 	%rd<5>;

	ld.param.u32 	%r1, [_Z5bcastiPi_param_0];
	ld.param.u64 	%rd1, [_Z5bcastiPi_param_1];
	cvta.to.global.u64 	%rd2, %rd1;
	shfl.sync.idx.b32	%r2|%p1, %r1, 0, 31, -1;
	mov.u32 	%r3, %tid.x;
	mul.wide.u32 	%rd3, %r3, 4;
	add.s64 	%rd4, %rd2, %rd3;
	st.global.u32 	[%rd4], %r2;
	ret;

}
	// .globl	_Z8exchangePii
.visible .entry _Z8exchangePii(
	.param .u64 .ptr .align 1 _Z8exchangePii_param_0,
	.param .u32 _Z8exchangePii_param_1
)
{
	.reg .pred 	%p<2>;
	.reg .b32 	%r<5>;
	.reg .b64 	%rd<5>;

	ld.param.u64 	%rd1, [_Z8exchangePii_param_0];
	ld.param.u32 	%r1, [_Z8exchangePii_param_1];
	cvta.to.global.u64 	%rd2, %rd1;
	mov.u32 	%r2, %tid.x;
	mul.wide.u32 	%rd3, %r2, 4;
	add.s64 	%rd4, %rd2, %rd3;
	ld.global.u32 	%r3, [%rd4];
	shfl.sync.up.b32	%r4|%p1, %r3, %r1, 0, -1;
	st.global.u32 	[%rd4], %r4;
	ret;

}
	// .globl	_Z9butterflyPiS_i
.visible .entry _Z9butterflyPiS_i(
	.param .u64 .ptr .align 1 _Z9butterflyPiS_i_param_0,
	.param .u64 .ptr .align 1 _Z9butterflyPiS_i_param_1,
	.param .u32 _Z9butterflyPiS_i_param_2
)
{
	.reg .pred 	%p<8>;
	.reg .b32 	%r<18>;
	.reg .b64 	%rd<9>;

	ld.param.u64 	%rd1, [_Z9butterflyPiS_i_param_0];
	ld.param.u64 	%rd2, [_Z9butterflyPiS_i_param_1];
	ld.param.u32 	%r5, [_Z9butterflyPiS_i_param_2];
	mov.u32 	%r1, %ctaid.x;
	mov.u32 	%r6, %ntid.x;
	mov.u32 	%r2, %tid.x;
	mad.lo.s32 	%r3, %r1, %r6, %r2;
	setp.ge.s32 	%p1, %r3, %r5;
	@%p1 bra 	$L__BB2_3;
	cvta.to.global.u64 	%rd3, %rd1;
	mul.wide.s32 	%rd4, %r3, 4;
	add.s64 	%rd5, %rd3, %rd4;
	ld.global.u32 	%r7, [%rd5];
	and.b32  	%r8, %r2, 31;
	shfl.sync.bfly.b32	%r9|%p2, %r7, 1, 31, -1;
	add.s32 	%r10, %r9, %r7;
	shfl.sync.bfly.b32	%r11|%p3, %r10, 2, 31, -1;
	add.s32 	%r12, %r11, %r10;
	shfl.sync.bfly.b32	%r13|%p4, %r12, 4, 31, -1;
	add.s32 	%r14, %r13, %r12;
	shfl.sync.bfly.b32	%r15|%p5, %r14, 8, 31, -1;
	add.s32 	%r16, %r15, %r14;
	shfl.sync.bfly.b32	%r17|%p6, %r16, 16, 31, -1;
	add.s32 	%r4, %r17, %r16;
	setp.ne.s32 	%p7, %r8, 0;
	@%p7 bra 	$L__BB2_3;
	cvta.to.global.u64 	%rd6, %rd2;
	mul.wide.u32 	%rd7, %r1, 4;
	add.s64 	%rd8, %rd6, %rd7;
	st.global.u32 	[%rd8], %r4;
$L__BB2_3:
	ret;

}


// ===== COMPILED SASS (sm_100) =====

	.target	sm_100

	.elftype	@"ET_EXEC"


//--------------------- .note.nv.tkinfo           --------------------------
	.section	.note.nv.tkinfo,"",@"SHT_NOTE"
	.sectionflags	@"SHF_NOTE_NV_TKINFO"
	.tkinfo
        /*0018*/ 	.word	0x00000002
        /*0030*/ 	.string	""
        /*0030*/ 	.string	"ptxas"
        /*0030*/ 	.string	"Cuda compilation tools, release 13.0, V13.0.88"
        /*0030*/ 	.string	"Build cuda_13.0.r13.0/compiler.36424714_0"
        /*0030*/ 	.string	"-arch sm_100 -m 64 "



//--------------------- .note.nv.cuinfo           --------------------------
	.section	.note.nv.cuinfo,"",@"SHT_NOTE"
	.sectionflags	@"SHF_NOTE_NV_CUINFO"
        /*0018*/ 	.short	0x0002
        /*001a*/ 	.short	0x0064
        /*001c*/ 	.short	0x0082
	.zero		2


//--------------------- .nv.info                  --------------------------
	.section	.nv.info,"",@"SHT_CUDA_INFO"
	.align	4


	//----- nvinfo : EIATTR_REGCOUNT
	.align		4
        /*0000*/ 	.byte	0x04, 0x2f
        /*0002*/ 	.short	(.L_1 - .L_0)
	.align		4
.L_0:
        /*0004*/ 	.word	index@(_Z5bcastiPi)
        /*0008*/ 	.word	0x0000000a


	//----- nvinfo : EIATTR_FRAME_SIZE
	.align		4
.L_1:
        /*000c*/ 	.byte	0x04, 0x11
        /*000e*/ 	.short	(.L_3 - .L_2)
	.align		4
.L_2:
        /*0010*/ 	.word	index@(_Z5bcastiPi)
        /*0014*/ 	.word	0x00000000


	//----- nvinfo : EIATTR_REGCOUNT
	.align		4
.L_3:
        /*0018*/ 	.byte	0x04, 0x2f
        /*001a*/ 	.short	(.L_5 - .L_4)
	.align		4
.L_4:
        /*001c*/ 	.word	index@(_Z8exchangePii)
        /*0020*/ 	.word	0x00000008


	//----- nvinfo : EIATTR_FRAME_SIZE
	.align		4
.L_5:
        /*0024*/ 	.byte	0x04, 0x11
        /*0026*/ 	.short	(.L_7 - .L_6)
	.align		4
.L_6:
        /*0028*/ 	.word	index@(_Z8exchangePii)
        /*002c*/ 	.word	0x00000000


	//----- nvinfo : EIATTR_REGCOUNT
	.align		4
.L_7:
        /*0030*/ 	.byte	0x04, 0x2f
        /*0032*/ 	.short	(.L_9 - .L_8)
	.align		4
.L_8:
        /*0034*/ 	.word	index@(_Z9butterflyPiS_i)
        /*0038*/ 	.word	0x0000000e


	//----- nvinfo : EIATTR_FRAME_SIZE
	.align		4
.L_9:
        /*003c*/ 	.byte	0x04, 0x11
        /*003e*/ 	.short	(.L_11 - .L_10)
	.align		4
.L_10:
        /*0040*/ 	.word	index@(_Z9butterflyPiS_i)
        /*0044*/ 	.word	0x00000000


	//----- nvinfo : EIATTR_MIN_STACK_SIZE
	.align		4
.L_11:
        /*0048*/ 	.byte	0x04, 0x12
        /*004a*/ 	.short	(.L_13 - .L_12)
	.align		4
.L_12:
        /*004c*/ 	.word	index@(_Z9butterflyPiS_i)
        /*0050*/ 	.word	0x00000000


	//----- nvinfo : EIATTR_MIN_STACK_SIZE
	.align		4
.L_13:
        /*0054*/ 	.byte	0x04, 0x12
        /*0056*/ 	.short	(.L_15 - .L_14)
	.align		4
.L_14:
        /*0058*/ 	.word	index@(_Z8exchangePii)
        /*005c*/ 	.word	0x00000000


	//----- nvinfo : EIATTR_MIN_STACK_SIZE
	.align		4
.L_15:
        /*0060*/ 	.byte	0x04, 0x12
        /*0062*/ 	.short	(.L_17 - .L_16)
	.align		4
.L_16:
        /*0064*/ 	.word	index@(_Z5bcastiPi)
        /*0068*/ 	.word	0x00000000
.L_17:


//--------------------- .nv.compat                --------------------------
	.section	.nv.compat,"",@"SHT_CUDA_COMPAT_INFO"
	.align	4
        /*0000*/ 	.byte	0x02, 0x09, 0x00, 0x00, 0x02, 0x02, 0x01, 0x00, 0x02, 0x05, 0x05, 0x00, 0x03, 0x07, 0x01, 0x01
        /*0010*/ 	.byte	0x02, 0x03, 0x00, 0x00, 0x02, 0x06, 0x01, 0x00, 0x04, 0x0b, 0x08, 0x00, 0x09, 0x00, 0x00, 0x00
        /*0020*/ 	.byte	0x00, 0x00, 0x00, 0x00


//--------------------- .nv.info._Z9butterflyPiS_i --------------------------
	.section	.nv.info._Z9butterflyPiS_i,"",@"SHT_CUDA_INFO"
	.sectionflags	@""
	.align	4


	//----- nvinfo : EIATTR_CUDA_API_VERSION
	.align		4
        /*0000*/ 	.byte	0x04, 0x37
        /*0002*/ 	.short	(.L_19 - .L_18)
.L_18:
        /*0004*/ 	.word	0x00000082


	//----- nvinfo : EIATTR_KPARAM_INFO
	.align		4
.L_19:
        /*0008*/ 	.byte	0x04, 0x17
        /*000a*/ 	.short	(.L_21 - .L_20)
.L_20:
        /*000c*/ 	.word	0x00000000
        /*0010*/ 	.short	0x0002
        /*0012*/ 	.short	0x0010
        /*0014*/ 	.byte	0x00, 0xf0, 0x11, 0x00


	//----- nvinfo : EIATTR_KPARAM_INFO
	.align		4
.L_21:
        /*0018*/ 	.byte	0x04, 0x17
        /*001a*/ 	.short	(.L_23 - .L_22)
.L_22:
        /*001c*/ 	.word	0x00000000
        /*0020*/ 	.short	0x0001
        /*0022*/ 	.short	0x0008
        /*0024*/ 	.byte	0x00, 0xf5, 0x21, 0x00


	//----- nvinfo : EIATTR_KPARAM_INFO
	.align		4
.L_23:
        /*0028*/ 	.byte	0x04, 0x17
        /*002a*/ 	.short	(.L_25 - .L_24)
.L_24:
        /*002c*/ 	.word	0x00000000
        /*0030*/ 	.short	0x0000
        /*0032*/ 	.short	0x0000
        /*0034*/ 	.byte	0x00, 0xf5, 0x21, 0x00


	//----- nvinfo : EIATTR_SPARSE_MMA_MASK
	.align		4
.L_25:
        /*0038*/ 	.byte	0x03, 0x50
        /*003a*/ 	.short	0x0000


	//----- nvinfo : EIATTR_MAXREG_COUNT
	.align		4
        /*003c*/ 	.byte	0x03, 0x1b
        /*003e*/ 	.short	0x00ff


	//----- nvinfo : EIATTR_MERCURY_ISA_VERSION
	.align		4
        /*0040*/ 	.byte	0x03, 0x5f
        /*0042*/ 	.short	0x0101


	//----- nvinfo : EIATTR_COOP_GROUP_MASK_REGIDS
	.align		4
        /*0044*/ 	.byte	0x04, 0x29
        /*0046*/ 	.short	(.L_27 - .L_26)


	//   ....[0]....
.L_26:
        /*0048*/ 	.word	0xffffffff


	//   ....[1]....
        /*004c*/ 	.word	0xffffffff


	//   ....[2]....
        /*0050*/ 	.word	0xffffffff


	//   ....[3]....
        /*0054*/ 	.word	0xffffffff


	//   ....[4]....
        /*0058*/ 	.word	0xffffffff


	//----- nvinfo : EIATTR_COOP_GROUP_INSTR_OFFSETS
	.align		4
.L_27:
        /*005c*/ 	.byte	0x04, 0x28
        /*005e*/ 	.short	(.L_29 - .L_28)


	//   ....[0]....
.L_28:
        /*0060*/ 	.word	0x000000d0


	//   ....[1]....
        /*0064*/ 	.word	0x000000f0


	//   ....[2]....
        /*0068*/ 	.word	0x00000110


	//   ....[3]....
        /*006c*/ 	.word	0x00000130


	//   ....[4]....
        /*0070*/ 	.word	0x00000150


	//----- nvinfo : EIATTR_VRC_CTA_INIT_COUNT
	.align		4
.L_29:
        /*0074*/ 	.byte	0x02, 0x4a
	.zero		1
	.zero		1


	//----- nvinfo : EIATTR_EXIT_INSTR_OFFSETS
	.align		4
        /*0078*/ 	.byte	0x04, 0x1c
        /*007a*/ 	.short	(.L_31 - .L_30)


	//   ....[0]....
.L_30:
        /*007c*/ 	.word	0x00000070


	//   ....[1]....
        /*0080*/ 	.word	0x00000160


	//   ....[2]....
        /*0084*/ 	.word	0x000001b0


	//----- nvinfo : EIATTR_CBANK_PARAM_SIZE
	.align		4
.L_31:
        /*0088*/ 	.byte	0x03, 0x19
        /*008a*/ 	.short	0x0014


	//----- nvinfo : EIATTR_PARAM_CBANK
	.align		4
        /*008c*/ 	.byte	0x04, 0x0a
        /*008e*/ 	.short	(.L_33 - .L_32)
	.align		4
.L_32:
        /*0090*/ 	.word	index@(.nv.constant0._Z9butterflyPiS_i)
        /*0094*/ 	.short	0x0380
        /*0096*/ 	.short	0x0014


	//----- nvinfo : EIATTR_SW_WAR
	.align		4
.L_33:
        /*0098*/ 	.byte	0x04, 0x36
        /*009a*/ 	.short	(.L_35 - .L_34)
.L_34:
        /*009c*/ 	.word	0x00000008
.L_35:


//--------------------- .nv.info._Z8exchangePii   --------------------------
	.section	.nv.info._Z8exchangePii,"",@"SHT_CUDA_INFO"
	.sectionflags	@""
	.align	4


	//----- nvinfo : EIATTR_CUDA_API_VERSION
	.align		4
        /*0000*/ 	.byte	0x04, 0x37
        /*0002*/ 	.short	(.L_37 - .L_36)
.L_36:
        /*0004*/ 	.word	0x00000082


	//----- nvinfo : EIATTR_KPARAM_INFO
	.align		4
.L_37:
        /*0008*/ 	.byte	0x04, 0x17
        /*000a*/ 	.short	(.L_39 - .L_38)
.L_38:
        /*000c*/ 	.word	0x00000000
        /*0010*/ 	.short	0x0001
        /*0012*/ 	.short	0x0008
        /*0014*/ 	.byte	0x00, 0xf0, 0x11, 0x00


	//----- nvinfo : EIATTR_KPARAM_INFO
	.align		4
.L_39:
        /*0018*/ 	.byte	0x04, 0x17
        /*001a*/ 	.short	(.L_41 - .L_40)
.L_40:
        /*001c*/ 	.word	0x00000000
        /*0020*/ 	.short	0x0000
        /*0022*/ 	.short	0x0000
        /*0024*/ 	.byte	0x00, 0xf5, 0x21, 0x00


	//----- nvinfo : EIATTR_SPARSE_MMA_MASK
	.align		4
.L_41:
        /*0028*/ 	.byte	0x03, 0x50
        /*002a*/ 	.short	0x0000


	//----- nvinfo : EIATTR_MAXREG_COUNT
	.align		4
        /*002c*/ 	.byte	0x03, 0x1b
        /*002e*/ 	.short	0x00ff


	//----- nvinfo : EIATTR_MERCURY_ISA_VERSION
	.align		4
        /*0030*/ 	.byte	0x03, 0x5f
        /*0032*/ 	.short	0x0101


	//----- nvinfo : EIATTR_COOP_GROUP_MASK_REGIDS
	.align		4
        /*0034*/ 	.byte	0x04, 0x29
        /*0036*/ 	.short	(.L_43 - .L_42)


	//   ....[0]....
.L_42:
        /*0038*/ 	.word	0xffffffff


	//----- nvinfo : EIATTR_COOP_GROUP_INSTR_OFFSETS
	.align		4
.L_43:
        /*003c*/ 	.byte	0x04, 0x28
        /*003e*/ 	.short	(.L_45 - .L_44)


	//   ....[0]....
.L_44:
        /*0040*/ 	.word	0x00000070


	//----- nvinfo : EIATTR_VRC_CTA_INIT_COUNT
	.align		4
.L_45:
        /*0044*/ 	.byte	0x02, 0x4a
	.zero		1
	.zero		1


	//----- nvinfo : EIATTR_EXIT_INSTR_OFFSETS
	.align		4
        /*0048*/ 	.byte	0x04, 0x1c
        /*004a*/ 	.short	(.L_47 - .L_46)


	//   ....[0]....
.L_46:
        /*004c*/ 	.word	0x00000090


	//----- nvinfo : EIATTR_CBANK_PARAM_SIZE
	.align		4
.L_47:
        /*0050*/ 	.byte	0x03, 0x19
        /*0052*/ 	.short	0x000c


	//----- nvinfo : EIATTR_PARAM_CBANK
	.align		4
        /*0054*/ 	.byte	0x04, 0x0a
        /*0056*/ 	.short	(.L_49 - .L_48)
	.align		4
.L_48:
        /*0058*/ 	.word	index@(.nv.constant0._Z8exchangePii)
        /*005c*/ 	.short	0x0380
        /*005e*/ 	.short	0x000c


	//----- nvinfo : EIATTR_SW_WAR
	.align		4
.L_49:
        /*0060*/ 	.byte	0x04, 0x36
        /*0062*/ 	.short	(.L_51 - .L_50)
.L_50:
        /*0064*/ 	.word	0x00000008
.L_51:


//--------------------- .nv.info._Z5bcastiPi      --------------------------
	.section	.nv.info._Z5bcastiPi,"",@"SHT_CUDA_INFO"
	.sectionflags	@""
	.align	4


	//----- nvinfo : EIATTR_CUDA_API_VERSION
	.align		4
        /*0000*/ 	.byte	0x04, 0x37
        /*0002*/ 	.short	(.L_53 - .L_52)
.L_52:
        /*0004*/ 	.word	0x00000082


	//----- nvinfo : EIATTR_KPARAM_INFO
	.align		4
.L_53:
        /*0008*/ 	.byte	0x04, 0x17
        /*000a*/ 	.short	(.L_55 - .L_54)
.L_54:
        /*000c*/ 	.word	0x00000000
        /*0010*/ 	.short	0x0001
        /*0012*/ 	.short	0x0008
        /*0014*/ 	.byte	0x00, 0xf5, 0x21, 0x00


	//----- nvinfo : EIATTR_KPARAM_INFO
	.align		4
.L_55:
        /*0018*/ 	.byte	0x04, 0x17
        /*001a*/ 	.short	(.L_57 - .L_56)
.L_56:
        /*001c*/ 	.word	0x00000000
        /*0020*/ 	.short	0x0000
        /*0022*/ 	.short	0x0000
        /*0024*/ 	.byte	0x00, 0xf0, 0x11, 0x00


	//----- nvinfo : EIATTR_SPARSE_MMA_MASK
	.align		4
.L_57:
        /*0028*/ 	.byte	0x03, 0x50
        /*002a*/ 	.short	0x0000


	//----- nvinfo : EIATTR_MAXREG_COUNT
	.align		4
        /*002c*/ 	.byte	0x03, 0x1b
        /*002e*/ 	.short	0x00ff


	//----- nvinfo : EIATTR_MERCURY_ISA_VERSION
	.align		4
        /*0030*/ 	.byte	0x03, 0x5f
        /*0032*/ 	.short	0x0101


	//----- nvinfo : EIATTR_VRC_CTA_INIT_COUNT
	.align		4
        /*0034*/ 	.byte	0x02, 0x4a
	.zero		1
	.zero		1


	//----- nvinfo : EIATTR_EXIT_INSTR_OFFSETS
	.align		4
        /*0038*/ 	.byte	0x04, 0x1c
        /*003a*/ 	.short	(.L_59 - .L_58)


	//   ....[0]....
.L_58:
        /*003c*/ 	.word	0x00000070


	//----- nvinfo : EIATTR_CBANK_PARAM_SIZE
	.align		4
.L_59:
        /*0040*/ 	.byte	0x03, 0x19
        /*0042*/ 	.short	0x0010


	//----- nvinfo : EIATTR_PARAM_CBANK
	.align		4
        /*0044*/ 	.byte	0x04, 0x0a
        /*0046*/ 	.short	(.L_61 - .L_60)
	.align		4
.L_60:
        /*0048*/ 	.word	index@(.nv.constant0._Z5bcastiPi)
        /*004c*/ 	.short	0x0380
        /*004e*/ 	.short	0x0010


	//----- nvinfo : EIATTR_SW_WAR
	.align		4
.L_61:
        /*0050*/ 	.byte	0x04, 0x36
        /*0052*/ 	.short	(.L_63 - .L_62)
.L_62:
        /*0054*/ 	.word	0x00000008
.L_63:


//--------------------- .nv.callgraph             --------------------------
	.section	.nv.callgraph,"",@"SHT_CUDA_CALLGRAPH"
	.align	4
	.sectionentsize	8
	.align		4
        /*0000*/ 	.word	0x00000000
	.align		4
        /*0004*/ 	.word	0xffffffff
	.align		4
        /*0008*/ 	.word	0x00000000
	.align		4
        /*000c*/ 	.word	0xfffffffe
	.align		4
        /*0010*/ 	.word	0x00000000
	.align		4
        /*0014*/ 	.word	0xfffffffd
	.align		4
        /*0018*/ 	.word	0x00000000
	.align		4
        /*001c*/ 	.word	0xfffffffc


//--------------------- .text._Z9butterflyPiS_i   --------------------------
	.section	.text._Z9butterflyPiS_i,"ax",@progbits
	.align	128
        .global         _Z9butterflyPiS_i
        .type           _Z9butterflyPiS_i,@function
        .size           _Z9butterflyPiS_i,(.L_x_3 - _Z9butterflyPiS_i)
        .other          _Z9butterflyPiS_i,@"STO_CUDA_ENTRY STV_DEFAULT"
_Z9butterflyPiS_i:
.text._Z9butterflyPiS_i:
[----:B------:R-:W-:Y:S01]  /*0000*/  LDC R1, c[0x0][0x37c] ;  /* 0x0000df00ff017b82 */ /* 0x000fe20000000800 */
[----:B------:R-:W0:Y:S01]  /*0010*/  S2R R11, SR_CTAID.X ;  /* 0x00000000000b7919 */ /* 0x000e220000002500 */
[----:B------:R-:W0:Y:S01]  /*0020*/  LDCU UR4, c[0x0][0x360] ;  /* 0x00006c00ff0477ac */ /* 0x000e220008000800 */
[----:B------:R-:W0:Y:S01]  /*0030*/  S2R R6, SR_TID.X ;  /* 0x0000000000067919 */ /* 0x000e220000002100 */
[----:B------:R-:W1:Y:S01]  /*0040*/  LDCU UR5, c[0x0][0x390] ;  /* 0x00007200ff0577ac */ /* 0x000e620008000800 */
[----:B0-----:R-:W-:-:S05]  /*0050*/  IMAD R5, R11, UR4, R6 ;  /* 0x000000040b057c24 */ /* 0x001fca000f8e0206 */
[----:B-1----:R-:W-:-:S13]  /*0060*/  ISETP.GE.AND P0, PT, R5, UR5, PT ;  /* 0x0000000505007c0c */ /* 0x002fda000bf06270 */
[----:B------:R-:W-:Y:S05]  /*0070*/  @P0 EXIT ;  /* 0x000000000000094d */ /* 0x000fea0003800000 */
[----:B------:R-:W0:Y:S01]  /*0080*/  LDC.64 R2, c[0x0][0x380] ;  /* 0x0000e000ff027b82 */ /* 0x000e220000000a00 */
[----:B------:R-:W1:Y:S01]  /*0090*/  LDCU.64 UR4, c[0x0][0x358] ;  /* 0x00006b00ff0477ac */ /* 0x000e620008000a00 */
[----:B0-----:R-:W-:-:S06]  /*00a0*/  IMAD.WIDE R2, R5, 0x4, R2 ;  /* 0x0000000405027825 */ /* 0x001fcc00078e0202 */
[----:B-1----:R-:W2:Y:S01]  /*00b0*/  LDG.E R2, desc[UR4][R2.64] ;  /* 0x0000000402027981 */ /* 0x002ea2000c1e1900 */
[----:B------:R-:W-:-:S03]  /*00c0*/  LOP3.LUT P0, RZ, R6, 0x1f, RZ, 0xc0, !PT ;  /* 0x0000001f06ff7812 */ /* 0x000fc6000780c0ff */
[----:B--2---:R-:W0:Y:S02]  /*00d0*/  SHFL.BFLY PT, R5, R2, 0x1, 0x1f ;  /* 0x0c201f0002057f89 */ /* 0x004e2400000e0000 */
[----:B0-----:R-:W-:-:S05]  /*00e0*/  IADD3 R5, PT, PT, R2, R5, RZ ;  /* 0x0000000502057210 */ /* 0x001fca0007ffe0ff */
[----:B------:R-:W0:Y:S02]  /*00f0*/  SHFL.BFLY PT, R0, R5, 0x2, 0x1f ;  /* 0x0c401f0005007f89 */ /* 0x000e2400000e0000 */
[----:B0-----:R-:W-:-:S05]  /*0100*/  IADD3 R0, PT, PT, R5, R0, RZ ;  /* 0x0000000005007210 */ /* 0x001fca0007ffe0ff */
[----:B------:R-:W0:Y:S02]  /*0110*/  SHFL.BFLY PT, R7, R0, 0x4, 0x1f ;  /* 0x0c801f0000077f89 */ /* 0x000e2400000e0000 */
[----:B0-----:R-:W-:-:S05]  /*0120*/  IMAD.IADD R7, R0, 0x1, R7 ;  /* 0x0000000100077824 */ /* 0x001fca00078e0207 */
[----:B------:R-:W0:Y:S02]  /*0130*/  SHFL.BFLY PT, R4, R7, 0x8, 0x1f ;  /* 0x0d001f0007047f89 */ /* 0x000e2400000e0000 */
[----:B0-----:R-:W-:-:S05]  /*0140*/  IADD3 R4, PT, PT, R7, R4, RZ ;  /* 0x0000000407047210 */ /* 0x001fca0007ffe0ff */
[----:B------:R0:W1:Y:S01]  /*0150*/  SHFL.BFLY PT, R9, R4, 0x10, 0x1f ;  /* 0x0e001f0004097f89 */ /* 0x00006200000e0000 */
[----:B------:R-:W-:Y:S05]  /*0160*/  @P0 EXIT ;  /* 0x000000000000094d */ /* 0x000fea0003800000 */
[----:B------:R-:W2:Y:S01]  /*0170*/  LDC.64 R2, c[0x0][0x388] ;  /* 0x0000e200ff027b82 */ /* 0x000ea20000000a00 */
[----:B-1----:R-:W-:Y:S02]  /*0180*/  IMAD.IADD R9, R4, 0x1, R9 ;  /* 0x0000000104097824 */ /* 0x002fe400078e0209 */
[----:B--2---:R-:W-:-:S05]  /*0190*/  IMAD.WIDE.U32 R2, R11, 0x4, R2 ;  /* 0x000000040b027825 */ /* 0x004fca00078e0002 */
[----:B------:R-:W-:Y:S01]  /*01a0*/  STG.E desc[UR4][R2.64], R9 ;  /* 0x0000000902007986 */ /* 0x000fe2000c101904 */
[----:B------:R-:W-:Y:S05]  /*01b0*/  EXIT ;  /* 0x000000000000794d */ /* 0x000fea0003800000 */
.L_x_0:
[----:B------:R-:W-:-:S00]  /*01c0*/  BRA `(.L_x_0) ;  /* 0xfffffffc00fc7947 */ /* 0x000fc0000383ffff */
[----:B------:R-:W-:-:S00]  /*01d0*/  NOP ;  /* 0x0000000000007918 */ /* 0x000fc00000000000 */
        /* <DEDUP_REMOVED lines=10> */
.L_x_3:


//--------------------- .text._Z8exchangePii      --------------------------
	.section	.text._Z8exchangePii,"ax",@progbits
	.align	128
        .global         _Z8exchangePii
        .type           _Z8exchangePii,@function
        .size           _Z8exchangePii,(.L_x_4 - _Z8exchangePii)
        .other          _Z8exchangePii,@"STO_CUDA_ENTRY STV_DEFAULT"
_Z8exchangePii:
.text._Z8exchangePii:
[----:B------:R-:W-:Y:S01]  /*0000*/  LDC R1, c[0x0][0x37c] ;  /* 0x0000df00ff017b82 */ /* 0x000fe20000000800 */
[----:B------:R-:W0:Y:S07]  /*0010*/  S2R R5, SR_TID.X ;  /* 0x0000000000057919 */ /* 0x000e2e0000002100 */
[----:B------:R-:W0:Y:S01]  /*0020*/  LDC.64 R2, c[0x0][0x380] ;  /* 0x0000e000ff027b82 */ /* 0x000e220000000a00 */
[----:B------:R-:W1:Y:S01]  /*0030*/  LDCU.64 UR4, c[0x0][0x358] ;  /* 0x00006b00ff0477ac */ /* 0x000e620008000a00 */
[----:B0-----:R-:W-:-:S06]  /*0040*/  IMAD.WIDE.U32 R2, R5, 0x4, R2 ;  /* 0x0000000405027825 */ /* 0x001fcc00078e0002 */
[----:B------:R-:W0:Y:S01]  /*0050*/  LDC R5, c[0x0][0x388] ;  /* 0x0000e200ff057b82 */ /* 0x000e220000000800 */
[----:B-1----:R-:W0:Y:S04]  /*0060*/  LDG.E R0, desc[UR4][R2.64] ;  /* 0x0000000402007981 */ /* 0x002e28000c1e1900 */
[----:B0-----:R-:W0:Y:S04]  /*0070*/  SHFL.UP PT, R5, R0, R5, RZ ;  /* 0x0400000500057389 */ /* 0x001e2800000e00ff */
[----:B0-----:R-:W-:Y:S01]  /*0080*/  STG.E desc[UR4][R2.64], R5 ;  /* 0x0000000502007986 */ /* 0x001fe2000c101904 */
[----:B------:R-:W-:Y:S05]  /*0090*/  EXIT ;  /* 0x000000000000794d */ /* 0x000fea0003800000 */
.L_x_1:
        /* <DEDUP_REMOVED lines=14> */
.L_x_4:


//--------------------- .text._Z5bcastiPi         --------------------------
	.section	.text._Z5bcastiPi,"ax",@progbits
	.align	128
        .global         _Z5bcastiPi
        .type           _Z5bcastiPi,@function
        .size           _Z5bcastiPi,(.L_x_5 - _Z5bcastiPi)
        .other          _Z5bcastiPi,@"STO_CUDA_ENTRY STV_DEFAULT"
_Z5bcastiPi:
.text._Z5bcastiPi:
[----:B------:R-:W-:Y:S01]  /*0000*/  LDC R1, c[0x0][0x37c] ;  /* 0x0000df00ff017b82 */ /* 0x000fe20000000800 */
[----:B------:R-:W0:Y:S07]  /*0010*/  S2R R5, SR_TID.X ;  /* 0x0000000000057919 */ /* 0x000e2e0000002100 */
[----:B------:R-:W0:Y:S01]  /*0020*/  LDC.64 R2, c[0x0][0x388] ;  /* 0x0000e200ff027b82 */ /* 0x000e220000000a00 */
[----:B------:R-:W1:Y:S07]  /*0030*/  LDCU.64 UR4, c[0x0][0x358] ;  /* 0x00006b00ff0477ac */ /* 0x000e6e0008000a00 */
[----:B------:R-:W1:Y:S01]  /*0040*/  LDC R7, c[0x0][0x380] ;  /* 0x0000e000ff077b82 */ /* 0x000e620000000800 */
[----:B0-----:R-:W-:-:S05]  /*0050*/  IMAD.WIDE.U32 R2, R5, 0x4, R2 ;  /* 0x0000000405027825 */ /* 0x001fca00078e0002 */
[----:B-1----:R-:W-:Y:S01]  /*0060*/  STG.E desc[UR4][R2.64], R7 ;  /* 0x0000000702007986 */ /* 0x002fe2000c101904 */
[----:B------:R-:W-:Y:S05]  /*0070*/  EXIT ;  /* 0x000000000000794d */ /* 0x000fea0003800000 */
.L_x_2:
        /* <DEDUP_REMOVED lines=16> */
.L_x_5:


//--------------------- .nv.shared.reserved.0     --------------------------
	.section	.nv.shared.reserved.0,"aw",@nobits
	.weak		__nv_reservedSMEM_offset_0_alias
	.size		__nv_reservedSMEM_offset_0_alias, 0, 64
	.other		__nv_reservedSMEM_offset_0_alias,@"STO_CUDA_RESERVED_SHARED STV_DEFAULT"
__nv_reservedSMEM_offset_0_alias:
	.zero		0
	.zero		64


//--------------------- .nv.constant0._Z9butterflyPiS_i --------------------------
	.section	.nv.constant0._Z9butterflyPiS_i,"a",@progbits
	.sectionflags	@""
	.align	4
.nv.constant0._Z9butterflyPiS_i:
	.zero		916


//--------------------- .nv.constant0._Z8exchangePii --------------------------
	.section	.nv.constant0._Z8exchangePii,"a",@progbits
	.sectionflags	@""
	.align	4
.nv.constant0._Z8exchangePii:
	.zero		908


//--------------------- .nv.constant0._Z5bcastiPi --------------------------
	.section	.nv.constant0._Z5bcastiPi,"a",@progbits
	.sectionflags	@""
	.align	4
.nv.constant0._Z5bcastiPi:
	.zero		912


//--------------------- SYMBOLS --------------------------

	.type		.nv.reservedSmem.offset0,@object
	.size		.nv.reservedSmem.offset0,0x4
